	.headerflags	@"EF_CUDA_TEXMODE_UNIFIED EF_CUDA_64BIT_ADDRESS EF_CUDA_ACCELERATORS EF_CUDA_SM90 EF_CUDA_VIRTUAL_SM(EF_CUDA_SM90)"
	.elftype	@"ET_EXEC"


//--------------------- .nv.info                  --------------------------
	.section	.nv.info,"",@"SHT_CUDA_INFO"
	.align	4


	//----- nvinfo : EIATTR_REGCOUNT
	.align		4
        /*0000*/ 	.byte	0x04, 0x2f
        /*0002*/ 	.short	(.L_3 - .L_2)
	.align		4
.L_2:
        /*0004*/ 	.word	index@(triton_poi_fused__native_batch_norm_legit_no_training_add_13)
        /*0008*/ 	.word	0x00000026


	//----- nvinfo : EIATTR_MIN_STACK_SIZE
	.align		4
.L_3:
        /*000c*/ 	.byte	0x04, 0x12
        /*000e*/ 	.short	(.L_5 - .L_4)
	.align		4
.L_4:
        /*0010*/ 	.word	index@(triton_poi_fused__native_batch_norm_legit_no_training_add_13)
        /*0014*/ 	.word	0x00000000


	//----- nvinfo : EIATTR_FRAME_SIZE
	.align		4
.L_5:
        /*0018*/ 	.byte	0x04, 0x11
        /*001a*/ 	.short	(.L_7 - .L_6)
	.align		4
.L_6:
        /*001c*/ 	.word	index@(triton_poi_fused__native_batch_norm_legit_no_training_add_13)
        /*0020*/ 	.word	0x00000000


	//----- nvinfo : EIATTR_MIN_STACK_SIZE
	.align		4
.L_7:
        /*0024*/ 	.byte	0x04, 0x12
        /*0026*/ 	.short	(.L_9 - .L_8)
	.align		4
.L_8:
        /*0028*/ 	.word	index@(triton_poi_fused__native_batch_norm_legit_no_training_add_13)
        /*002c*/ 	.word	0x00000000
.L_9:


//--------------------- .nv.info.triton_poi_fused__native_batch_norm_legit_no_training_add_13 --------------------------
	.section	.nv.info.triton_poi_fused__native_batch_norm_legit_no_training_add_13,"",@"SHT_CUDA_INFO"
	.sectionflags	@""
	.align	4


	//----- nvinfo : EIATTR_CUDA_API_VERSION
	.align		4
        /*0000*/ 	.byte	0x04, 0x37
        /*0002*/ 	.short	(.L_11 - .L_10)
.L_10:
        /*0004*/ 	.word	0x0000007c


	//----- nvinfo : EIATTR_KPARAM_INFO
	.align		4
.L_11:
        /*0008*/ 	.byte	0x04, 0x17
        /*000a*/ 	.short	(.L_13 - .L_12)
.L_12:
        /*000c*/ 	.word	0x00000000
        /*0010*/ 	.short	0x0007
        /*0012*/ 	.short	0x0038
        /*0014*/ 	.byte	0x00, 0xf0, 0x11, 0x00


	//----- nvinfo : EIATTR_KPARAM_INFO
	.align		4
.L_13:
        /*0018*/ 	.byte	0x04, 0x17
        /*001a*/ 	.short	(.L_15 - .L_14)
.L_14:
        /*001c*/ 	.word	0x00000000
        /*0020*/ 	.short	0x0006
        /*0022*/ 	.short	0x0030
        /*0024*/ 	.byte	0x00, 0xf4, 0x21, 0x00


	//----- nvinfo : EIATTR_KPARAM_INFO
	.align		4
.L_15:
        /*0028*/ 	.byte	0x04, 0x17
        /*002a*/ 	.short	(.L_17 - .L_16)
.L_16:
        /*002c*/ 	.word	0x00000000
        /*0030*/ 	.short	0x0005
        /*0032*/ 	.short	0x0028
        /*0034*/ 	.byte	0x00, 0xf4, 0x21, 0x00


	//----- nvinfo : EIATTR_KPARAM_INFO
	.align		4
.L_17:
        /*0038*/ 	.byte	0x04, 0x17
        /*003a*/ 	.short	(.L_19 - .L_18)
.L_18:
        /*003c*/ 	.word	0x00000000
        /*0040*/ 	.short	0x0004
        /*0042*/ 	.short	0x0020
        /*0044*/ 	.byte	0x00, 0xf4, 0x21, 0x00


	//----- nvinfo : EIATTR_KPARAM_INFO
	.align		4
.L_19:
        /*0048*/ 	.byte	0x04, 0x17
        /*004a*/ 	.short	(.L_21 - .L_20)
.L_20:
        /*004c*/ 	.word	0x00000000
        /*0050*/ 	.short	0x0003
        /*0052*/ 	.short	0x0018
        /*0054*/ 	.byte	0x00, 0xf4, 0x21, 0x00


	//----- nvinfo : EIATTR_KPARAM_INFO
	.align		4
.L_21:
        /*0058*/ 	.byte	0x04, 0x17
        /*005a*/ 	.short	(.L_23 - .L_22)
.L_22:
        /*005c*/ 	.word	0x00000000
        /*0060*/ 	.short	0x0002
        /*0062*/ 	.short	0x0010
        /*0064*/ 	.byte	0x00, 0xf4, 0x21, 0x00


	//----- nvinfo : EIATTR_KPARAM_INFO
	.align		4
.L_23:
        /*0068*/ 	.byte	0x04, 0x17
        /*006a*/ 	.short	(.L_25 - .L_24)
.L_24:
        /*006c*/ 	.word	0x00000000
        /*0070*/ 	.short	0x0001
        /*0072*/ 	.short	0x0008
        /*0074*/ 	.byte	0x00, 0xf4, 0x21, 0x00


	//----- nvinfo : EIATTR_KPARAM_INFO
	.align		4
.L_25:
        /*0078*/ 	.byte	0x04, 0x17
        /*007a*/ 	.short	(.L_27 - .L_26)
.L_26:
        /*007c*/ 	.word	0x00000000
        /*0080*/ 	.short	0x0000
        /*0082*/ 	.short	0x0000
        /*0084*/ 	.byte	0x00, 0xf4, 0x21, 0x00


	//----- nvinfo : EIATTR_SPARSE_MMA_MASK
	.align		4
.L_27:
        /*0088*/ 	.byte	0x03, 0x50
        /*008a*/ 	.short	0x0000


	//----- nvinfo : EIATTR_MAXREG_COUNT
	.align		4
        /*008c*/ 	.byte	0x03, 0x1b
        /*008e*/ 	.short	0x00ff


	//----- nvinfo : EIATTR_EXIT_INSTR_OFFSETS
	.align		4
        /*0090*/ 	.byte	0x04, 0x1c
        /*0092*/ 	.short	(.L_29 - .L_28)


	//   ....[0]....
.L_28:
        /*0094*/ 	.word	0x000006d0


	//----- nvinfo : EIATTR_REQNTID
	.align		4
.L_29:
        /*0098*/ 	.byte	0x04, 0x10
        /*009a*/ 	.short	(.L_31 - .L_30)
.L_30:
        /*009c*/ 	.word	0x00000080
        /*00a0*/ 	.word	0x00000001
        /*00a4*/ 	.word	0x00000001


	//----- nvinfo : EIATTR_CBANK_PARAM_SIZE
	.align		4
.L_31:
        /*00a8*/ 	.byte	0x03, 0x19
        /*00aa*/ 	.short	0x003c


	//----- nvinfo : EIATTR_PARAM_CBANK
	.align		4
        /*00ac*/ 	.byte	0x04, 0x0a
        /*00ae*/ 	.short	(.L_33 - .L_32)
	.align		4
.L_32:
        /*00b0*/ 	.word	index@(.nv.constant0.triton_poi_fused__native_batch_norm_legit_no_training_add_13)
        /*00b4*/ 	.short	0x0210
        /*00b6*/ 	.short	0x003c


	//----- nvinfo : EIATTR_SW_WAR
	.align		4
.L_33:
        /*00b8*/ 	.byte	0x04, 0x36
        /*00ba*/ 	.short	(.L_35 - .L_34)
.L_34:
        /*00bc*/ 	.word	0x00000008
.L_35:


//--------------------- .nv.callgraph             --------------------------
	.section	.nv.callgraph,"",@"SHT_CUDA_CALLGRAPH"
	.align	4
	.sectionentsize	8
	.align		4
        /*0000*/ 	.word	0x00000000
	.align		4
        /*0004*/ 	.word	0xffffffff
	.align		4
        /*0008*/ 	.word	0x00000000
	.align		4
        /*000c*/ 	.word	0xfffffffe
	.align		4
        /*0010*/ 	.word	0x00000000
	.align		4
        /*0014*/ 	.word	0xfffffffd
	.align		4
        /*0018*/ 	.word	0x00000000
	.align		4
        /*001c*/ 	.word	0xfffffffc


//--------------------- .nv.constant4             --------------------------
	.section	.nv.constant4,"a",@progbits
	.align	8
	.align		8
.nv.constant4:
        /*0000*/ 	.dword	_$_str
	.align		8
        /*0008*/ 	.dword	_$_str_$_2


//--------------------- .text.triton_poi_fused__native_batch_norm_legit_no_training_add_13 --------------------------
	.section	.text.triton_poi_fused__native_batch_norm_legit_no_training_add_13,"ax",@progbits
	.align	128
        .global         triton_poi_fused__native_batch_norm_legit_no_training_add_13
        .type           triton_poi_fused__native_batch_norm_legit_no_training_add_13,@function
        .size           triton_poi_fused__native_batch_norm_legit_no_training_add_13,(.L_x_1 - triton_poi_fused__native_batch_norm_legit_no_training_add_13)
        .other          triton_poi_fused__native_batch_norm_legit_no_training_add_13,@"STO_CUDA_ENTRY STV_DEFAULT"
triton_poi_fused__native_batch_norm_legit_no_training_add_13:
.text.triton_poi_fused__native_batch_norm_legit_no_training_add_13:
[----:B------:R-:W-:Y:S01]  /*0000*/  LDC R1, c[0x0][0x28] ;  /* 0x00000a00ff017b82 */ /* 0x000fe20000000800 */
[----:B------:R-:W1:Y:S07]  /*0010*/  S2R R0, SR_TID.X ;  /* 0x0000000000007919 */ /* 0x000e6e0000002100 */
[----:B------:R-:W2:Y:S01]  /*0020*/  LDC.64 R6, c[0x0][0x228] ;  /* 0x00008a00ff067b82 */ /* 0x000ea20000000a00 */
[----:B------:R-:W-:Y:S01]  /*0030*/  ULDC.64 UR4, c[0x0][0x208] ;  /* 0x0000820000047ab9 */ /* 0x000fe20000000a00 */
[----:B------:R-:W3:Y:S06]  /*0040*/  S2R R5, SR_CTAID.X ;  /* 0x0000000000057919 */ /* 0x000eec0000002500 */
[----:B------:R-:W4:Y:S08]  /*0050*/  LDC.64 R20, c[0x0][0x220] ;  /* 0x00008800ff147b82 */ /* 0x000f300000000a00 */
[----:B------:R-:W5:Y:S08]  /*0060*/  LDC.64 R18, c[0x0][0x218] ;  /* 0x00008600ff127b82 */ /* 0x000f700000000a00 */
[----:B------:R-:W5:Y:S01]  /*0070*/  LDC.64 R16, c[0x0][0x230] ;  /* 0x00008c00ff107b82 */ /* 0x000f620000000a00 */
[----:B-1----:R-:W-:-:S07]  /*0080*/  SHF.L.U32 R0, R0, 0x2, RZ ;  /* 0x0000000200007819 */ /* 0x002fce00000006ff */
[----:B------:R-:W1:Y:S01]  /*0090*/  LDC.64 R12, c[0x0][0x238] ;  /* 0x00008e00ff0c7b82 */ /* 0x000e620000000a00 */
[----:B---3--:R-:W-:Y:S02]  /*00a0*/  SHF.R.S32.HI R3, RZ, 0x15, R5 ;  /* 0x00000015ff037819 */ /* 0x008fe40000011405 */
[----:B------:R-:W-:Y:S02]  /*00b0*/  LOP3.LUT R0, R0, 0x1fc, RZ, 0xc0, !PT ;  /* 0x000001fc00007812 */ /* 0x000fe400078ec0ff */
[----:B------:R-:W-:Y:S02]  /*00c0*/  SGXT R3, R3, 0x1 ;  /* 0x000000010303781a */ /* 0x000fe40000000200 */
[----:B------:R-:W-:-:S04]  /*00d0*/  LEA R0, R5, R0, 0xa ;  /* 0x0000000005007211 */ /* 0x000fc800078e50ff */
[----:B------:R-:W-:-:S04]  /*00e0*/  LEA.HI R3, R3, R0, RZ, 0x5 ;  /* 0x0000000003037211 */ /* 0x000fc800078f28ff */
[----:B------:R-:W-:-:S04]  /*00f0*/  LOP3.LUT R3, R3, 0xffffffe0, RZ, 0xc0, !PT ;  /* 0xffffffe003037812 */ /* 0x000fc800078ec0ff */
[----:B------:R-:W-:-:S05]  /*0100*/  IADD3 R3, R0, -R3, RZ ;  /* 0x8000000300037210 */ /* 0x000fca0007ffe0ff */
[----:B--2---:R-:W-:-:S06]  /*0110*/  IMAD.WIDE R6, R3, 0x4, R6 ;  /* 0x0000000403067825 */ /* 0x004fcc00078e0206 */
[----:B------:R-:W2:Y:S01]  /*0120*/  LDG.E.EL.128 R4, desc[UR4][R6.64] ;  /* 0x0000000406047981 */ /* 0x000ea2000c2e1d00 */
[----:B----4-:R-:W-:-:S04]  /*0130*/  IMAD.WIDE R20, R3, 0x4, R20 ;  /* 0x0000000403147825 */ /* 0x010fc800078e0214 */
[----:B-----5:R-:W-:Y:S02]  /*0140*/  IMAD.WIDE R18, R0, 0x4, R18 ;  /* 0x0000000400127825 */ /* 0x020fe400078e0212 */
[----:B------:R-:W3:Y:S04]  /*0150*/  LDG.E.EL.128 R20, desc[UR4][R20.64] ;  /* 0x0000000414147981 */ /* 0x000ee8000c2e1d00 */
[----:B------:R-:W3:Y:S04]  /*0160*/  LDG.E.128 R8, desc[UR4][R18.64+0x800] ;  /* 0x0008000412087981 */ /* 0x000ee8000c1e1d00 */
[----:B------:R-:W4:Y:S01]  /*0170*/  LDG.E.128 R24, desc[UR4][R18.64] ;  /* 0x0000000412187981 */ /* 0x000f22000c1e1d00 */
[----:B------:R-:W-:Y:S01]  /*0180*/  HFMA2.MMA R2, -RZ, RZ, 1.625, 0 ;  /* 0x3e800000ff027435 */ /* 0x000fe200000001ff */
[----:B0-----:R-:W-:-:S04]  /*0190*/  IMAD.WIDE R16, R3, 0x4, R16 ;  /* 0x0000000403107825 */ /* 0x001fc800078e0210 */
[----:B-1----:R-:W-:Y:S02]  /*01a0*/  IMAD.WIDE R12, R3, 0x4, R12 ;  /* 0x00000004030c7825 */ /* 0x002fe400078e020c */
[----:B------:R-:W5:Y:S02]  /*01b0*/  LDG.E.EL.128 R16, desc[UR4][R16.64] ;  /* 0x0000000410107981 */ /* 0x000f64000c2e1d00 */
[----:B--2---:R-:W-:Y:S01]  /*01c0*/  FADD R4, R4, 9.9999997473787516356e-06 ;  /* 0x3727c5ac04047421 */ /* 0x004fe20000000000 */
[----:B------:R-:W-:-:S05]  /*01d0*/  FADD R5, R5, 9.9999997473787516356e-06 ;  /* 0x3727c5ac05057421 */ /* 0x000fca0000000000 */
[----:B------:R-:W0:Y:S08]  /*01e0*/  MUFU.SQRT R4, R4 ;  /* 0x0000000400047308 */ /* 0x000e300000002000 */
[----:B------:R-:W1:Y:S01]  /*01f0*/  MUFU.SQRT R5, R5 ;  /* 0x0000000500057308 */ /* 0x000e620000002000 */
[C---:B0-----:R-:W-:Y:S02]  /*0200*/  FSETP.GT.AND P0, PT, R4.reuse, 8.50705917302346158658e+37, PT ;  /* 0x7e8000000400780b */ /* 0x041fe40003f04000 */
[----:B------:R-:W-:-:S02]  /*0210*/  FSETP.GEU.AND P2, PT, R4, 1.175494350822287508e-38, PT ;  /* 0x008000000400780b */ /* 0x000fc40003f4e000 */
[C---:B-1----:R-:W-:Y:S02]  /*0220*/  FSETP.GT.AND P1, PT, R5.reuse, 8.50705917302346158658e+37, PT ;  /* 0x7e8000000500780b */ /* 0x042fe40003f24000 */
[----:B------:R-:W-:-:S07]  /*0230*/  FSETP.GEU.AND P3, PT, R5, 1.175494350822287508e-38, PT ;  /* 0x008000000500780b */ /* 0x000fce0003f6e000 */
[----:B------:R-:W-:-:S04]  /*0240*/  @P0 FMUL R4, R4, 0.25 ;  /* 0x3e80000004040820 */ /* 0x000fc80000400000 */
[----:B------:R-:W-:Y:S01]  /*0250*/  @!P2 FMUL R4, R4, 16777216 ;  /* 0x4b8000000404a820 */ /* 0x000fe20000400000 */
[----:B------:R-:W-:-:S04]  /*0260*/  @P1 FMUL R5, R5, 0.25 ;  /* 0x3e80000005051820 */ /* 0x000fc80000400000 */
[----:B------:R-:W-:Y:S01]  /*0270*/  @!P3 FMUL R5, R5, 16777216 ;  /* 0x4b8000000505b820 */ /* 0x000fe20000400000 */
[----:B------:R-:W0:Y:S01]  /*0280*/  MUFU.RCP R4, R4 ;  /* 0x0000000400047308 */ /* 0x000e220000001000 */
[C---:B------:R-:W-:Y:S02]  /*0290*/  FSEL R15, R2.reuse, 1, P0 ;  /* 0x3f800000020f7808 */ /* 0x040fe40000000000 */
[----:B------:R-:W-:-:S05]  /*02a0*/  FSEL R14, R2, 1, P1 ;  /* 0x3f800000020e7808 */ /* 0x000fca0000800000 */
[----:B------:R-:W1:Y:S01]  /*02b0*/  MUFU.RCP R5, R5 ;  /* 0x0000000500057308 */ /* 0x000e620000001000 */
[----:B------:R-:W-:Y:S01]  /*02c0*/  @!P2 FMUL R15, R15, 16777216 ;  /* 0x4b8000000f0fa820 */ /* 0x000fe20000400000 */
[----:B------:R-:W-:-:S03]  /*02d0*/  @!P3 FMUL R14, R14, 16777216 ;  /* 0x4b8000000e0eb820 */ /* 0x000fc60000400000 */
[----:B0-----:R-:W-:Y:S01]  /*02e0*/  FMUL R3, R4, R15 ;  /* 0x0000000f04037220 */ /* 0x001fe20000400000 */
[----:B-1----:R-:W-:Y:S02]  /*02f0*/  FMUL R4, R5, R14 ;  /* 0x0000000e05047220 */ /* 0x002fe40000400000 */
[----:B------:R-:W5:Y:S01]  /*0300*/  LDG.E.EL.128 R12, desc[UR4][R12.64] ;  /* 0x000000040c0c7981 */ /* 0x000f62000c2e1d00 */
[----:B------:R-:W-:-:S04]  /*0310*/  FADD R6, R6, 9.9999997473787516356e-06 ;  /* 0x3727c5ac06067421 */ /* 0x000fc80000000000 */
[----:B------:R-:W0:Y:S01]  /*0320*/  MUFU.SQRT R28, R6 ;  /* 0x00000006001c7308 */ /* 0x000e220000002000 */
[--C-:B---3--:R-:W-:Y:S01]  /*0330*/  FADD R5, R9, -R21.reuse ;  /* 0x8000001509057221 */ /* 0x108fe20000000000 */
[--C-:B------:R-:W-:Y:S02]  /*0340*/  FADD R30, R8, -R20.reuse ;  /* 0x80000014081e7221 */ /* 0x100fe40000000000 */
[----:B------:R-:W1:Y:S01]  /*0350*/  LDC.64 R8, c[0x0][0x210] ;  /* 0x00008400ff087b82 */ /* 0x000e620000000a00 */
[C---:B0-----:R-:W-:Y:S02]  /*0360*/  FSETP.GT.AND P0, PT, R28.reuse, 8.50705917302346158658e+37, PT ;  /* 0x7e8000001c00780b */ /* 0x041fe40003f04000 */
[----:B------:R-:W-:Y:S01]  /*0370*/  FSETP.GEU.AND P1, PT, R28, 1.175494350822287508e-38, PT ;  /* 0x008000001c00780b */ /* 0x000fe20003f2e000 */
[----:B----4-:R-:W-:Y:S01]  /*0380*/  FADD R25, R25, -R21 ;  /* 0x8000001519197221 */ /* 0x010fe20000000000 */
[----:B------:R-:W-:-:S09]  /*0390*/  FADD R24, R24, -R20 ;  /* 0x8000001418187221 */ /* 0x000fd20000000000 */
[----:B------:R-:W-:Y:S01]  /*03a0*/  @P0 FMUL R28, R28, 0.25 ;  /* 0x3e8000001c1c0820 */ /* 0x000fe20000400000 */
[----:B-1----:R-:W-:-:S04]  /*03b0*/  IMAD.WIDE R8, R0, 0x4, R8 ;  /* 0x0000000400087825 */ /* 0x002fc800078e0208 */
[----:B------:R-:W-:Y:S01]  /*03c0*/  @!P1 FMUL R28, R28, 16777216 ;  /* 0x4b8000001c1c9820 */ /* 0x000fe20000400000 */
[-C--:B------:R-:W-:Y:S01]  /*03d0*/  FMUL R21, R30, R3.reuse ;  /* 0x000000031e157220 */ /* 0x080fe20000400000 */
[----:B------:R-:W2:Y:S02]  /*03e0*/  LDG.E.128 R32, desc[UR4][R8.64] ;  /* 0x0000000408207981 */ /* 0x000ea4000c1e1d00 */
[----:B------:R0:W-:Y:S02]  /*03f0*/  MUFU.RCP R20, R28 ;  /* 0x0000001c00147308 */ /* 0x0001e40000001000 */
[----:B0-----:R0:W3:Y:S01]  /*0400*/  LDG.E.128 R28, desc[UR4][R8.64+0x800] ;  /* 0x00080004081c7981 */ /* 0x0010e2000c1e1d00 */
[-C--:B------:R-:W-:Y:S01]  /*0410*/  FMUL R6, R5, R4.reuse ;  /* 0x0000000405067220 */ /* 0x080fe20000400000 */
[----:B------:R-:W-:Y:S01]  /*0420*/  FMUL R4, R25, R4 ;  /* 0x0000000419047220 */ /* 0x000fe20000400000 */
[----:B------:R-:W-:Y:S01]  /*0430*/  FMUL R3, R24, R3 ;  /* 0x0000000318037220 */ /* 0x000fe20000400000 */
[----:B0-----:R-:W0:Y:S01]  /*0440*/  LDC.64 R8, c[0x0][0x240] ;  /* 0x00009000ff087b82 */ /* 0x001e220000000a00 */
[--C-:B------:R-:W-:Y:S01]  /*0450*/  FADD R27, R27, -R23.reuse ;  /* 0x800000171b1b7221 */ /* 0x100fe20000000000 */
[----:B------:R-:W-:Y:S01]  /*0460*/  FADD R11, R11, -R23 ;  /* 0x800000170b0b7221 */ /* 0x000fe20000000000 */
[----:B0-----:R-:W-:-:S04]  /*0470*/  IMAD.WIDE R8, R0, 0x4, R8 ;  /* 0x0000000400087825 */ /* 0x001fc800078e0208 */
[C-C-:B-----5:R-:W-:Y:S01]  /*0480*/  FFMA R4, R17.reuse, R4, R13.reuse ;  /* 0x0000000411047223 */ /* 0x160fe2000000000d */
[----:B------:R-:W-:Y:S01]  /*0490*/  FFMA R6, R17, R6, R13 ;  /* 0x0000000611067223 */ /* 0x000fe2000000000d */
[----:B------:R-:W-:Y:S01]  /*04a0*/  FADD R13, R7, 9.9999997473787516356e-06 ;  /* 0x3727c5ac070d7421 */ /* 0x000fe20000000000 */
[C-C-:B------:R-:W-:Y:S01]  /*04b0*/  FFMA R3, R16.reuse, R3, R12.reuse ;  /* 0x0000000310037223 */ /* 0x140fe2000000000c */
[----:B------:R-:W-:Y:S02]  /*04c0*/  FFMA R5, R16, R21, R12 ;  /* 0x0000001510057223 */ /* 0x000fe4000000000c */
[----:B------:R-:W0:Y:S01]  /*04d0*/  MUFU.SQRT R16, R13 ;  /* 0x0000000d00107308 */ /* 0x000e220000002000 */
[----:B------:R-:W-:-:S05]  /*04e0*/  FSEL R21, R2, 1, P0 ;  /* 0x3f80000002157808 */ /* 0x000fca0000000000 */
[----:B------:R-:W-:Y:S01]  /*04f0*/  @!P1 FMUL R21, R21, 16777216 ;  /* 0x4b80000015159820 */ /* 0x000fe20000400000 */
[C---:B0-----:R-:W-:Y:S02]  /*0500*/  FSETP.GT.AND P0, PT, R16.reuse, 8.50705917302346158658e+37, PT ;  /* 0x7e8000001000780b */ /* 0x041fe40003f04000 */
[----:B------:R-:W-:-:S11]  /*0510*/  FSETP.GEU.AND P1, PT, R16, 1.175494350822287508e-38, PT ;  /* 0x008000001000780b */ /* 0x000fd60003f2e000 */
[----:B------:R-:W-:-:S04]  /*0520*/  @P0 FMUL R16, R16, 0.25 ;  /* 0x3e80000010100820 */ /* 0x000fc80000400000 */
[----:B------:R-:W-:-:S06]  /*0530*/  @!P1 FMUL R16, R16, 16777216 ;  /* 0x4b80000010109820 */ /* 0x000fcc0000400000 */
[----:B------:R-:W0:Y:S01]  /*0540*/  MUFU.RCP R16, R16 ;  /* 0x0000001000107308 */ /* 0x000e220000001000 */
[----:B------:R-:W-:-:S05]  /*0550*/  FSEL R7, R2, 1, P0 ;  /* 0x3f80000002077808 */ /* 0x000fca0000000000 */
[----:B------:R-:W-:Y:S01]  /*0560*/  @!P1 FMUL R7, R7, 16777216 ;  /* 0x4b80000007079820 */ /* 0x000fe20000400000 */
[----:B------:R-:W-:Y:S01]  /*0570*/  FMUL R12, R20, R21 ;  /* 0x00000015140c7220 */ /* 0x000fe20000400000 */
[--C-:B------:R-:W-:Y:S02]  /*0580*/  FADD R17, R26, -R22.reuse ;  /* 0x800000161a117221 */ /* 0x100fe40000000000 */
[----:B0-----:R-:W-:Y:S01]  /*0590*/  FMUL R2, R16, R7 ;  /* 0x0000000710027220 */ /* 0x001fe20000400000 */
[----:B------:R-:W-:Y:S01]  /*05a0*/  FADD R7, R10, -R22 ;  /* 0x800000160a077221 */ /* 0x000fe20000000000 */
[----:B------:R-:W-:Y:S02]  /*05b0*/  FMUL R17, R17, R12 ;  /* 0x0000000c11117220 */ /* 0x000fe40000400000 */
[----:B------:R-:W-:Y:S01]  /*05c0*/  FMUL R10, R27, R2 ;  /* 0x000000021b0a7220 */ /* 0x000fe20000400000 */
[----:B------:R-:W-:Y:S01]  /*05d0*/  FMUL R7, R7, R12 ;  /* 0x0000000c07077220 */ /* 0x000fe20000400000 */
[----:B------:R-:W-:Y:S01]  /*05e0*/  FMUL R2, R11, R2 ;  /* 0x000000020b027220 */ /* 0x000fe20000400000 */
[C-C-:B------:R-:W-:Y:S01]  /*05f0*/  FFMA R17, R18.reuse, R17, R14.reuse ;  /* 0x0000001112117223 */ /* 0x140fe2000000000e */
[C-C-:B------:R-:W-:Y:S01]  /*0600*/  FFMA R10, R19.reuse, R10, R15.reuse ;  /* 0x0000000a130a7223 */ /* 0x140fe2000000000f */
[----:B------:R-:W-:Y:S01]  /*0610*/  FFMA R7, R18, R7, R14 ;  /* 0x0000000712077223 */ /* 0x000fe2000000000e */
[----:B------:R-:W-:Y:S01]  /*0620*/  FFMA R2, R19, R2, R15 ;  /* 0x0000000213027223 */ /* 0x000fe2000000000f */
[----:B--2---:R-:W-:Y:S01]  /*0630*/  FADD R32, R32, R3 ;  /* 0x0000000320207221 */ /* 0x004fe20000000000 */
[----:B------:R-:W-:Y:S01]  /*0640*/  FADD R33, R33, R4 ;  /* 0x0000000421217221 */ /* 0x000fe20000000000 */
[----:B------:R-:W-:Y:S01]  /*0650*/  FADD R34, R34, R17 ;  /* 0x0000001122227221 */ /* 0x000fe20000000000 */
[----:B------:R-:W-:Y:S01]  /*0660*/  FADD R35, R35, R10 ;  /* 0x0000000a23237221 */ /* 0x000fe20000000000 */
[----:B---3--:R-:W-:Y:S01]  /*0670*/  FADD R28, R28, R5 ;  /* 0x000000051c1c7221 */ /* 0x008fe20000000000 */
[----:B------:R-:W-:Y:S01]  /*0680*/  FADD R29, R29, R6 ;  /* 0x000000061d1d7221 */ /* 0x000fe20000000000 */
[----:B------:R-:W-:Y:S01]  /*0690*/  FADD R30, R30, R7 ;  /* 0x000000071e1e7221 */ /* 0x000fe20000000000 */
[----:B------:R-:W-:Y:S01]  /*06a0*/  FADD R31, R31, R2 ;  /* 0x000000021f1f7221 */ /* 0x000fe20000000000 */
[----:B------:R-:W-:Y:S04]  /*06b0*/  STG.E.128 desc[UR4][R8.64], R32 ;  /* 0x0000002008007986 */ /* 0x000fe8000c101d04 */
[----:B------:R-:W-:Y:S01]  /*06c0*/  STG.E.128 desc[UR4][R8.64+0x800], R28 ;  /* 0x0008001c08007986 */ /* 0x000fe2000c101d04 */
[----:B------:R-:W-:Y:S05]  /*06d0*/  EXIT ;  /* 0x000000000000794d */ /* 0x000fea0003800000 */
.L_x_0:
[----:B------:R-:W-:-:S00]  /*06e0*/  BRA `(.L_x_0) ;  /* 0xfffffffc00fc7947 */ /* 0x000fc0000383ffff */
[----:B------:R-:W-:-:S00]  /*06f0*/  NOP ;  /* 0x0000000000007918 */ /* 0x000fc00000000000 */
        /* <DEDUP_REMOVED lines=8> */
.L_x_1:


//--------------------- .nv.global.init           --------------------------
	.section	.nv.global.init,"aw",@progbits
.nv.global.init:
	.type		_$_str,@object
	.size		_$_str,(_$_str_$_2 - _$_str)
_$_str:
        /*0000*/ 	.byte	0x5f, 0x5f, 0x43, 0x55, 0x44, 0x41, 0x5f, 0x46, 0x54, 0x5a, 0x00
	.type		_$_str_$_2,@object
	.size		_$_str_$_2,(.L_1 - _$_str_$_2)
_$_str_$_2:
        /*000b*/ 	.byte	0x5f, 0x5f, 0x43, 0x55, 0x44, 0x41, 0x5f, 0x50, 0x52, 0x45, 0x43, 0x5f, 0x53, 0x51, 0x52, 0x54
        /*001b*/ 	.byte	0x00
.L_1:


//--------------------- .nv.constant0.triton_poi_fused__native_batch_norm_legit_no_training_add_13 --------------------------
	.section	.nv.constant0.triton_poi_fused__native_batch_norm_legit_no_training_add_13,"a",@progbits
	.sectionflags	@""
	.align	4
.nv.constant0.triton_poi_fused__native_batch_norm_legit_no_training_add_13:
	.zero		588
